//
// Generated by NVIDIA NVVM Compiler
//
// Compiler Build ID: CL-36424714
// Cuda compilation tools, release 13.0, V13.0.88
// Based on NVVM 20.0.0
//

.version 9.0
.target sm_100
.address_size 64

	// .globl	_Z7sgemm_6ILi128ELi128ELi8ELi8ELi8EEvPfS0_S0_
// _ZZ7sgemm_6ILi128ELi128ELi8ELi8ELi8EEvPfS0_S0_E2As has been demoted
// _ZZ7sgemm_6ILi128ELi128ELi8ELi8ELi8EEvPfS0_S0_E2Bs has been demoted

.visible .entry _Z7sgemm_6ILi128ELi128ELi8ELi8ELi8EEvPfS0_S0_(
	.param .u64 .ptr .align 1 _Z7sgemm_6ILi128ELi128ELi8ELi8ELi8EEvPfS0_S0__param_0,
	.param .u64 .ptr .align 1 _Z7sgemm_6ILi128ELi128ELi8ELi8ELi8EEvPfS0_S0__param_1,
	.param .u64 .ptr .align 1 _Z7sgemm_6ILi128ELi128ELi8ELi8ELi8EEvPfS0_S0__param_2
)
{
	.reg .pred 	%p<3>;
	.reg .b32 	%r<54>;
	.reg .b32 	%f<474>;
	.reg .b64 	%rd<27>;
	// demoted variable
	.shared .align 4 .b8 _ZZ7sgemm_6ILi128ELi128ELi8ELi8ELi8EEvPfS0_S0_E2As[4096];
	// demoted variable
	.shared .align 4 .b8 _ZZ7sgemm_6ILi128ELi128ELi8ELi8ELi8EEvPfS0_S0_E2Bs[4096];
	ld.param.u64 	%rd8, [_Z7sgemm_6ILi128ELi128ELi8ELi8ELi8EEvPfS0_S0__param_0];
	ld.param.u64 	%rd9, [_Z7sgemm_6ILi128ELi128ELi8ELi8ELi8EEvPfS0_S0__param_1];
	cvta.to.global.u64 	%rd10, %rd9;
	cvta.to.global.u64 	%rd11, %rd8;
	mov.u32 	%r7, %ctaid.y;
	mov.u32 	%r8, %ctaid.x;
	shl.b32 	%r9, %r7, 19;
	mul.wide.u32 	%rd12, %r9, 4;
	add.s64 	%rd25, %rd11, %rd12;
	shl.b32 	%r10, %r8, 7;
	mul.wide.u32 	%rd13, %r10, 4;
	add.s64 	%rd26, %rd10, %rd13;
	mov.b32 	%r52, 0;
	mov.f32 	%f410, 0f00000000;
	mov.u32 	%r12, %tid.x;
	shr.u32 	%r13, %r12, 5;
	shl.b32 	%r14, %r13, 7;
	shl.b32 	%r15, %r12, 2;
	and.b32  	%r16, %r15, 124;
	or.b32  	%r17, %r14, %r16;
	mad.lo.s32 	%r18, %r13, 3968, %r17;
	mul.wide.u32 	%rd16, %r18, 4;
	shl.b32 	%r29, %r17, 2;
	mov.f32 	%f411, %f410;
	mov.f32 	%f412, %f410;
	mov.f32 	%f413, %f410;
	mov.f32 	%f414, %f410;
	mov.f32 	%f415, %f410;
	mov.f32 	%f416, %f410;
	mov.f32 	%f417, %f410;
	mov.f32 	%f418, %f410;
	mov.f32 	%f419, %f410;
	mov.f32 	%f420, %f410;
	mov.f32 	%f421, %f410;
	mov.f32 	%f422, %f410;
	mov.f32 	%f423, %f410;
	mov.f32 	%f424, %f410;
	mov.f32 	%f425, %f410;
	mov.f32 	%f426, %f410;
	mov.f32 	%f427, %f410;
	mov.f32 	%f428, %f410;
	mov.f32 	%f429, %f410;
	mov.f32 	%f430, %f410;
	mov.f32 	%f431, %f410;
	mov.f32 	%f432, %f410;
	mov.f32 	%f433, %f410;
	mov.f32 	%f434, %f410;
	mov.f32 	%f435, %f410;
	mov.f32 	%f436, %f410;
	mov.f32 	%f437, %f410;
	mov.f32 	%f438, %f410;
	mov.f32 	%f439, %f410;
	mov.f32 	%f440, %f410;
	mov.f32 	%f441, %f410;
	mov.f32 	%f442, %f410;
	mov.f32 	%f443, %f410;
	mov.f32 	%f444, %f410;
	mov.f32 	%f445, %f410;
	mov.f32 	%f446, %f410;
	mov.f32 	%f447, %f410;
	mov.f32 	%f448, %f410;
	mov.f32 	%f449, %f410;
	mov.f32 	%f450, %f410;
	mov.f32 	%f451, %f410;
	mov.f32 	%f452, %f410;
	mov.f32 	%f453, %f410;
	mov.f32 	%f454, %f410;
	mov.f32 	%f455, %f410;
	mov.f32 	%f456, %f410;
	mov.f32 	%f457, %f410;
	mov.f32 	%f458, %f410;
	mov.f32 	%f459, %f410;
	mov.f32 	%f460, %f410;
	mov.f32 	%f461, %f410;
	mov.f32 	%f462, %f410;
	mov.f32 	%f463, %f410;
	mov.f32 	%f464, %f410;
	mov.f32 	%f465, %f410;
	mov.f32 	%f466, %f410;
	mov.f32 	%f467, %f410;
	mov.f32 	%f468, %f410;
	mov.f32 	%f469, %f410;
	mov.f32 	%f470, %f410;
	mov.f32 	%f471, %f410;
	mov.f32 	%f472, %f410;
	mov.f32 	%f473, %f410;
$L__BB0_1:
	shr.u32 	%r19, %r12, 1;
	shl.b32 	%r20, %r19, 12;
	and.b32  	%r21, %r15, 60;
	or.b32  	%r22, %r20, %r21;
	mul.wide.u32 	%rd14, %r22, 4;
	add.s64 	%rd15, %rd25, %rd14;
	ld.global.v4.f32 	{%f194, %f195, %f196, %f197}, [%rd15];
	shl.b32 	%r23, %r12, 9;
	and.b32  	%r24, %r23, 512;
	or.b32  	%r25, %r24, %r19;
	shl.b32 	%r26, %r25, 2;
	mov.u32 	%r27, _ZZ7sgemm_6ILi128ELi128ELi8ELi8ELi8EEvPfS0_S0_E2As;
	add.s32 	%r28, %r27, %r26;
	st.shared.f32 	[%r28], %f194;
	st.shared.f32 	[%r28+512], %f195;
	st.shared.f32 	[%r28+1024], %f196;
	st.shared.f32 	[%r28+1536], %f197;
	add.s64 	%rd17, %rd26, %rd16;
	ld.global.v4.f32 	{%f198, %f199, %f200, %f201}, [%rd17];
	mov.u32 	%r30, _ZZ7sgemm_6ILi128ELi128ELi8ELi8ELi8EEvPfS0_S0_E2Bs;
	add.s32 	%r31, %r30, %r29;
	st.shared.v4.f32 	[%r31], {%f198, %f199, %f200, %f201};
	bar.sync 	0;
	mov.b32 	%r53, 16;
$L__BB0_2:
	mov.u32 	%r32, %tid.x;
	shr.u32 	%r3, %r32, 4;
	shl.b32 	%r33, %r3, 5;
	mov.u32 	%r34, _ZZ7sgemm_6ILi128ELi128ELi8ELi8ELi8EEvPfS0_S0_E2As;
	add.s32 	%r35, %r34, %r33;
	add.s32 	%r36, %r35, %r53;
	ld.shared.f32 	%f202, [%r36+-16];
	ld.shared.f32 	%f203, [%r36+-12];
	ld.shared.f32 	%f204, [%r36+-8];
	ld.shared.f32 	%f205, [%r36+-4];
	ld.shared.f32 	%f206, [%r36];
	ld.shared.f32 	%f207, [%r36+4];
	ld.shared.f32 	%f208, [%r36+8];
	ld.shared.f32 	%f209, [%r36+12];
	shl.b32 	%r37, %r32, 5;
	and.b32  	%r38, %r37, 480;
	mov.u32 	%r39, _ZZ7sgemm_6ILi128ELi128ELi8ELi8ELi8EEvPfS0_S0_E2Bs;
	add.s32 	%r40, %r39, %r38;
	add.s32 	%r41, %r40, %r53;
	ld.shared.f32 	%f210, [%r41+-16];
	ld.shared.f32 	%f211, [%r41+-12];
	ld.shared.f32 	%f212, [%r41+-8];
	ld.shared.f32 	%f213, [%r41+-4];
	ld.shared.f32 	%f214, [%r41];
	ld.shared.f32 	%f215, [%r41+4];
	ld.shared.f32 	%f216, [%r41+8];
	ld.shared.f32 	%f217, [%r41+12];
	fma.rn.f32 	%f473, %f202, %f210, %f473;
	fma.rn.f32 	%f472, %f202, %f211, %f472;
	fma.rn.f32 	%f471, %f202, %f212, %f471;
	fma.rn.f32 	%f470, %f202, %f213, %f470;
	fma.rn.f32 	%f469, %f202, %f214, %f469;
	fma.rn.f32 	%f468, %f202, %f215, %f468;
	fma.rn.f32 	%f467, %f202, %f216, %f467;
	fma.rn.f32 	%f466, %f202, %f217, %f466;
	fma.rn.f32 	%f465, %f203, %f210, %f465;
	fma.rn.f32 	%f464, %f203, %f211, %f464;
	fma.rn.f32 	%f463, %f203, %f212, %f463;
	fma.rn.f32 	%f462, %f203, %f213, %f462;
	fma.rn.f32 	%f461, %f203, %f214, %f461;
	fma.rn.f32 	%f460, %f203, %f215, %f460;
	fma.rn.f32 	%f459, %f203, %f216, %f459;
	fma.rn.f32 	%f458, %f203, %f217, %f458;
	fma.rn.f32 	%f457, %f204, %f210, %f457;
	fma.rn.f32 	%f456, %f204, %f211, %f456;
	fma.rn.f32 	%f455, %f204, %f212, %f455;
	fma.rn.f32 	%f454, %f204, %f213, %f454;
	fma.rn.f32 	%f453, %f204, %f214, %f453;
	fma.rn.f32 	%f452, %f204, %f215, %f452;
	fma.rn.f32 	%f451, %f204, %f216, %f451;
	fma.rn.f32 	%f450, %f204, %f217, %f450;
	fma.rn.f32 	%f449, %f205, %f210, %f449;
	fma.rn.f32 	%f448, %f205, %f211, %f448;
	fma.rn.f32 	%f447, %f205, %f212, %f447;
	fma.rn.f32 	%f446, %f205, %f213, %f446;
	fma.rn.f32 	%f445, %f205, %f214, %f445;
	fma.rn.f32 	%f444, %f205, %f215, %f444;
	fma.rn.f32 	%f443, %f205, %f216, %f443;
	fma.rn.f32 	%f442, %f205, %f217, %f442;
	fma.rn.f32 	%f441, %f206, %f210, %f441;
	fma.rn.f32 	%f440, %f206, %f211, %f440;
	fma.rn.f32 	%f439, %f206, %f212, %f439;
	fma.rn.f32 	%f438, %f206, %f213, %f438;
	fma.rn.f32 	%f437, %f206, %f214, %f437;
	fma.rn.f32 	%f436, %f206, %f215, %f436;
	fma.rn.f32 	%f435, %f206, %f216, %f435;
	fma.rn.f32 	%f434, %f206, %f217, %f434;
	fma.rn.f32 	%f433, %f207, %f210, %f433;
	fma.rn.f32 	%f432, %f207, %f211, %f432;
	fma.rn.f32 	%f431, %f207, %f212, %f431;
	fma.rn.f32 	%f430, %f207, %f213, %f430;
	fma.rn.f32 	%f429, %f207, %f214, %f429;
	fma.rn.f32 	%f428, %f207, %f215, %f428;
	fma.rn.f32 	%f427, %f207, %f216, %f427;
	fma.rn.f32 	%f426, %f207, %f217, %f426;
	fma.rn.f32 	%f425, %f208, %f210, %f425;
	fma.rn.f32 	%f424, %f208, %f211, %f424;
	fma.rn.f32 	%f423, %f208, %f212, %f423;
	fma.rn.f32 	%f422, %f208, %f213, %f422;
	fma.rn.f32 	%f421, %f208, %f214, %f421;
	fma.rn.f32 	%f420, %f208, %f215, %f420;
	fma.rn.f32 	%f419, %f208, %f216, %f419;
	fma.rn.f32 	%f418, %f208, %f217, %f418;
	fma.rn.f32 	%f417, %f209, %f210, %f417;
	fma.rn.f32 	%f416, %f209, %f211, %f416;
	fma.rn.f32 	%f415, %f209, %f212, %f415;
	fma.rn.f32 	%f414, %f209, %f213, %f414;
	fma.rn.f32 	%f413, %f209, %f214, %f413;
	fma.rn.f32 	%f412, %f209, %f215, %f412;
	fma.rn.f32 	%f411, %f209, %f216, %f411;
	fma.rn.f32 	%f410, %f209, %f217, %f410;
	add.s32 	%r53, %r53, 512;
	setp.ne.s32 	%p1, %r53, 4112;
	@%p1 bra 	$L__BB0_2;
	bar.sync 	0;
	add.s32 	%r5, %r52, 8;
	setp.lt.u32 	%p2, %r52, 4088;
	add.s64 	%rd26, %rd26, 131072;
	add.s64 	%rd25, %rd25, 32;
	mov.u32 	%r52, %r5;
	@%p2 bra 	$L__BB0_1;
	ld.param.u64 	%rd24, [_Z7sgemm_6ILi128ELi128ELi8ELi8ELi8EEvPfS0_S0__param_2];
	mov.u32 	%r42, %ctaid.y;
	shl.b32 	%r43, %r42, 19;
	mov.u32 	%r44, %ctaid.x;
	shl.b32 	%r45, %r44, 7;
	add.s32 	%r46, %r43, %r45;
	cvt.u64.u32 	%rd18, %r46;
	cvta.to.global.u64 	%rd19, %rd24;
	shl.b32 	%r47, %r3, 15;
	shl.b32 	%r49, %r32, 3;
	and.b32  	%r50, %r49, 120;
	or.b32  	%r51, %r50, %r47;
	cvt.u64.u32 	%rd20, %r51;
	add.s64 	%rd21, %rd20, %rd18;
	shl.b64 	%rd22, %rd21, 2;
	add.s64 	%rd23, %rd19, %rd22;
	ld.global.v4.f32 	{%f218, %f219, %f220, %f221}, [%rd23];
	fma.rn.f32 	%f222, %f218, 0f00000000, %f473;
	fma.rn.f32 	%f223, %f219, 0f00000000, %f472;
	fma.rn.f32 	%f224, %f220, 0f00000000, %f471;
	fma.rn.f32 	%f225, %f221, 0f00000000, %f470;
	st.global.v4.f32 	[%rd23], {%f222, %f223, %f224, %f225};
	ld.global.v4.f32 	{%f226, %f227, %f228, %f229}, [%rd23+16];
	fma.rn.f32 	%f230, %f226, 0f00000000, %f469;
	fma.rn.f32 	%f231, %f227, 0f00000000, %f468;
	fma.rn.f32 	%f232, %f228, 0f00000000, %f467;
	fma.rn.f32 	%f233, %f229, 0f00000000, %f466;
	st.global.v4.f32 	[%rd23+16], {%f230, %f231, %f232, %f233};
	ld.global.v4.f32 	{%f234, %f235, %f236, %f237}, [%rd23+16384];
	fma.rn.f32 	%f238, %f234, 0f00000000, %f465;
	fma.rn.f32 	%f239, %f235, 0f00000000, %f464;
	fma.rn.f32 	%f240, %f236, 0f00000000, %f463;
	fma.rn.f32 	%f241, %f237, 0f00000000, %f462;
	st.global.v4.f32 	[%rd23+16384], {%f238, %f239, %f240, %f241};
	ld.global.v4.f32 	{%f242, %f243, %f244, %f245}, [%rd23+16400];
	fma.rn.f32 	%f246, %f242, 0f00000000, %f461;
	fma.rn.f32 	%f247, %f243, 0f00000000, %f460;
	fma.rn.f32 	%f248, %f244, 0f00000000, %f459;
	fma.rn.f32 	%f249, %f245, 0f00000000, %f458;
	st.global.v4.f32 	[%rd23+16400], {%f246, %f247, %f248, %f249};
	ld.global.v4.f32 	{%f250, %f251, %f252, %f253}, [%rd23+32768];
	fma.rn.f32 	%f254, %f250, 0f00000000, %f457;
	fma.rn.f32 	%f255, %f251, 0f00000000, %f456;
	fma.rn.f32 	%f256, %f252, 0f00000000, %f455;
	fma.rn.f32 	%f257, %f253, 0f00000000, %f454;
	st.global.v4.f32 	[%rd23+32768], {%f254, %f255, %f256, %f257};
	ld.global.v4.f32 	{%f258, %f259, %f260, %f261}, [%rd23+32784];
	fma.rn.f32 	%f262, %f258, 0f00000000, %f453;
	fma.rn.f32 	%f263, %f259, 0f00000000, %f452;
	fma.rn.f32 	%f264, %f260, 0f00000000, %f451;
	fma.rn.f32 	%f265, %f261, 0f00000000, %f450;
	st.global.v4.f32 	[%rd23+32784], {%f262, %f263, %f264, %f265};
	ld.global.v4.f32 	{%f266, %f267, %f268, %f269}, [%rd23+49152];
	fma.rn.f32 	%f270, %f266, 0f00000000, %f449;
	fma.rn.f32 	%f271, %f267, 0f00000000, %f448;
	fma.rn.f32 	%f272, %f268, 0f00000000, %f447;
	fma.rn.f32 	%f273, %f269, 0f00000000, %f446;
	st.global.v4.f32 	[%rd23+49152], {%f270, %f271, %f272, %f273};
	ld.global.v4.f32 	{%f274, %f275, %f276, %f277}, [%rd23+49168];
	fma.rn.f32 	%f278, %f274, 0f00000000, %f445;
	fma.rn.f32 	%f279, %f275, 0f00000000, %f444;
	fma.rn.f32 	%f280, %f276, 0f00000000, %f443;
	fma.rn.f32 	%f281, %f277, 0f00000000, %f442;
	st.global.v4.f32 	[%rd23+49168], {%f278, %f279, %f280, %f281};
	ld.global.v4.f32 	{%f282, %f283, %f284, %f285}, [%rd23+65536];
	fma.rn.f32 	%f286, %f282, 0f00000000, %f441;
	fma.rn.f32 	%f287, %f283, 0f00000000, %f440;
	fma.rn.f32 	%f288, %f284, 0f00000000, %f439;
	fma.rn.f32 	%f289, %f285, 0f00000000, %f438;
	st.global.v4.f32 	[%rd23+65536], {%f286, %f287, %f288, %f289};
	ld.global.v4.f32 	{%f290, %f291, %f292, %f293}, [%rd23+65552];
	fma.rn.f32 	%f294, %f290, 0f00000000, %f437;
	fma.rn.f32 	%f295, %f291, 0f00000000, %f436;
	fma.rn.f32 	%f296, %f292, 0f00000000, %f435;
	fma.rn.f32 	%f297, %f293, 0f00000000, %f434;
	st.global.v4.f32 	[%rd23+65552], {%f294, %f295, %f296, %f297};
	ld.global.v4.f32 	{%f298, %f299, %f300, %f301}, [%rd23+81920];
	fma.rn.f32 	%f302, %f298, 0f00000000, %f433;
	fma.rn.f32 	%f303, %f299, 0f00000000, %f432;
	fma.rn.f32 	%f304, %f300, 0f00000000, %f431;
	fma.rn.f32 	%f305, %f301, 0f00000000, %f430;
	st.global.v4.f32 	[%rd23+81920], {%f302, %f303, %f304, %f305};
	ld.global.v4.f32 	{%f306, %f307, %f308, %f309}, [%rd23+81936];
	fma.rn.f32 	%f310, %f306, 0f00000000, %f429;
	fma.rn.f32 	%f311, %f307, 0f00000000, %f428;
	fma.rn.f32 	%f312, %f308, 0f00000000, %f427;
	fma.rn.f32 	%f313, %f309, 0f00000000, %f426;
	st.global.v4.f32 	[%rd23+81936], {%f310, %f311, %f312, %f313};
	ld.global.v4.f32 	{%f314, %f315, %f316, %f317}, [%rd23+98304];
	fma.rn.f32 	%f318, %f314, 0f00000000, %f425;
	fma.rn.f32 	%f319, %f315, 0f00000000, %f424;
	fma.rn.f32 	%f320, %f316, 0f00000000, %f423;
	fma.rn.f32 	%f321, %f317, 0f00000000, %f422;
	st.global.v4.f32 	[%rd23+98304], {%f318, %f319, %f320, %f321};
	ld.global.v4.f32 	{%f322, %f323, %f324, %f325}, [%rd23+98320];
	fma.rn.f32 	%f326, %f322, 0f00000000, %f421;
	fma.rn.f32 	%f327, %f323, 0f00000000, %f420;
	fma.rn.f32 	%f328, %f324, 0f00000000, %f419;
	fma.rn.f32 	%f329, %f325, 0f00000000, %f418;
	st.global.v4.f32 	[%rd23+98320], {%f326, %f327, %f328, %f329};
	ld.global.v4.f32 	{%f330, %f331, %f332, %f333}, [%rd23+114688];
	fma.rn.f32 	%f334, %f330, 0f00000000, %f417;
	fma.rn.f32 	%f335, %f331, 0f00000000, %f416;
	fma.rn.f32 	%f336, %f332, 0f00000000, %f415;
	fma.rn.f32 	%f337, %f333, 0f00000000, %f414;
	st.global.v4.f32 	[%rd23+114688], {%f334, %f335, %f336, %f337};
	ld.global.v4.f32 	{%f338, %f339, %f340, %f341}, [%rd23+114704];
	fma.rn.f32 	%f342, %f338, 0f00000000, %f413;
	fma.rn.f32 	%f343, %f339, 0f00000000, %f412;
	fma.rn.f32 	%f344, %f340, 0f00000000, %f411;
	fma.rn.f32 	%f345, %f341, 0f00000000, %f410;
	st.global.v4.f32 	[%rd23+114704], {%f342, %f343, %f344, %f345};
	ret;

}


// ===== COMPILED SASS (sm_100) =====

	.target	sm_100

	.elftype	@"ET_EXEC"


//--------------------- .note.nv.tkinfo           --------------------------
	.section	.note.nv.tkinfo,"",@"SHT_NOTE"
	.sectionflags	@"SHF_NOTE_NV_TKINFO"
	.tkinfo
        /*0018*/ 	.word	0x00000002
        /*0030*/ 	.string	""
        /*0030*/ 	.string	"ptxas"
        /*0030*/ 	.string	"Cuda compilation tools, release 13.0, V13.0.88"
        /*0030*/ 	.string	"Build cuda_13.0.r13.0/compiler.36424714_0"
        /*0030*/ 	.string	"-arch sm_100 -m 64 "



//--------------------- .note.nv.cuinfo           --------------------------
	.section	.note.nv.cuinfo,"",@"SHT_NOTE"
	.sectionflags	@"SHF_NOTE_NV_CUINFO"
        /*0018*/ 	.short	0x0002
        /*001a*/ 	.short	0x0064
        /*001c*/ 	.short	0x0082
	.zero		2


//--------------------- .nv.info                  --------------------------
	.section	.nv.info,"",@"SHT_CUDA_INFO"
	.align	4


	//----- nvinfo : EIATTR_REGCOUNT
	.align		4
        /*0000*/ 	.byte	0x04, 0x2f
        /*0002*/ 	.short	(.L_1 - .L_0)
	.align		4
.L_0:
        /*0004*/ 	.word	index@(_Z7sgemm_6ILi128ELi128ELi8ELi8ELi8EEvPfS0_S0_)
        /*0008*/ 	.word	0x0000005e


	//----- nvinfo : EIATTR_FRAME_SIZE
	.align		4
.L_1:
        /*000c*/ 	.byte	0x04, 0x11
        /*000e*/ 	.short	(.L_3 - .L_2)
	.align		4
.L_2:
        /*0010*/ 	.word	index@(_Z7sgemm_6ILi128ELi128ELi8ELi8ELi8EEvPfS0_S0_)
        /*0014*/ 	.word	0x00000000


	//----- nvinfo : EIATTR_MIN_STACK_SIZE
	.align		4
.L_3:
        /*0018*/ 	.byte	0x04, 0x12
        /*001a*/ 	.short	(.L_5 - .L_4)
	.align		4
.L_4:
        /*001c*/ 	.word	index@(_Z7sgemm_6ILi128ELi128ELi8ELi8ELi8EEvPfS0_S0_)
        /*0020*/ 	.word	0x00000000
.L_5:


//--------------------- .nv.compat                --------------------------
	.section	.nv.compat,"",@"SHT_CUDA_COMPAT_INFO"
	.align	4
        /*0000*/ 	.byte	0x02, 0x09, 0x00, 0x00, 0x02, 0x02, 0x01, 0x00, 0x02, 0x05, 0x05, 0x00, 0x03, 0x07, 0x01, 0x01
        /*0010*/ 	.byte	0x02, 0x03, 0x00, 0x00, 0x02, 0x06, 0x01, 0x00, 0x04, 0x0b, 0x08, 0x00, 0x09, 0x00, 0x00, 0x00
        /*0020*/ 	.byte	0x00, 0x00, 0x00, 0x00


//--------------------- .nv.info._Z7sgemm_6ILi128ELi128ELi8ELi8ELi8EEvPfS0_S0_ --------------------------
	.section	.nv.info._Z7sgemm_6ILi128ELi128ELi8ELi8ELi8EEvPfS0_S0_,"",@"SHT_CUDA_INFO"
	.sectionflags	@""
	.align	4


	//----- nvinfo : EIATTR_CUDA_API_VERSION
	.align		4
        /*0000*/ 	.byte	0x04, 0x37
        /*0002*/ 	.short	(.L_7 - .L_6)
.L_6:
        /*0004*/ 	.word	0x00000082


	//----- nvinfo : EIATTR_KPARAM_INFO
	.align		4
.L_7:
        /*0008*/ 	.byte	0x04, 0x17
        /*000a*/ 	.short	(.L_9 - .L_8)
.L_8:
        /*000c*/ 	.word	0x00000000
        /*0010*/ 	.short	0x0002
        /*0012*/ 	.short	0x0010
        /*0014*/ 	.byte	0x00, 0xf5, 0x21, 0x00


	//----- nvinfo : EIATTR_KPARAM_INFO
	.align		4
.L_9:
        /*0018*/ 	.byte	0x04, 0x17
        /*001a*/ 	.short	(.L_11 - .L_10)
.L_10:
        /*001c*/ 	.word	0x00000000
        /*0020*/ 	.short	0x0001
        /*0022*/ 	.short	0x0008
        /*0024*/ 	.byte	0x00, 0xf5, 0x21, 0x00


	//----- nvinfo : EIATTR_KPARAM_INFO
	.align		4
.L_11:
        /*0028*/ 	.byte	0x04, 0x17
        /*002a*/ 	.short	(.L_13 - .L_12)
.L_12:
        /*002c*/ 	.word	0x00000000
        /*0030*/ 	.short	0x0000
        /*0032*/ 	.short	0x0000
        /*0034*/ 	.byte	0x00, 0xf5, 0x21, 0x00


	//----- nvinfo : EIATTR_SPARSE_MMA_MASK
	.align		4
.L_13:
        /*0038*/ 	.byte	0x03, 0x50
        /*003a*/ 	.short	0x0000


	//----- nvinfo : EIATTR_MAXREG_COUNT
	.align		4
        /*003c*/ 	.byte	0x03, 0x1b
        /*003e*/ 	.short	0x00ff


	//----- nvinfo : EIATTR_NUM_BARRIERS
	.align		4
        /*0040*/ 	.byte	0x02, 0x4c
        /*0042*/ 	.byte	0x01
	.zero		1


	//----- nvinfo : EIATTR_MERCURY_ISA_VERSION
	.align		4
        /*0044*/ 	.byte	0x03, 0x5f
        /*0046*/ 	.short	0x0101


	//----- nvinfo : EIATTR_VRC_CTA_INIT_COUNT
	.align		4
        /*0048*/ 	.byte	0x02, 0x4a
	.zero		1
	.zero		1


	//----- nvinfo : EIATTR_EXIT_INSTR_OFFSETS
	.align		4
        /*004c*/ 	.byte	0x04, 0x1c
        /*004e*/ 	.short	(.L_15 - .L_14)


	//   ....[0]....
.L_14:
        /*0050*/ 	.word	0x000010d0


	//----- nvinfo : EIATTR_CBANK_PARAM_SIZE
	.align		4
.L_15:
        /*0054*/ 	.byte	0x03, 0x19
        /*0056*/ 	.short	0x0018


	//----- nvinfo : EIATTR_PARAM_CBANK
	.align		4
        /*0058*/ 	.byte	0x04, 0x0a
        /*005a*/ 	.short	(.L_17 - .L_16)
	.align		4
.L_16:
        /*005c*/ 	.word	index@(.nv.constant0._Z7sgemm_6ILi128ELi128ELi8ELi8ELi8EEvPfS0_S0_)
        /*0060*/ 	.short	0x0380
        /*0062*/ 	.short	0x0018


	//----- nvinfo : EIATTR_SW_WAR
	.align		4
.L_17:
        /*0064*/ 	.byte	0x04, 0x36
        /*0066*/ 	.short	(.L_19 - .L_18)
.L_18:
        /*0068*/ 	.word	0x00000008
.L_19:


//--------------------- .nv.callgraph             --------------------------
	.section	.nv.callgraph,"",@"SHT_CUDA_CALLGRAPH"
	.align	4
	.sectionentsize	8
	.align		4
        /*0000*/ 	.word	0x00000000
	.align		4
        /*0004*/ 	.word	0xffffffff
	.align		4
        /*0008*/ 	.word	0x00000000
	.align		4
        /*000c*/ 	.word	0xfffffffe
	.align		4
        /*0010*/ 	.word	0x00000000
	.align		4
        /*0014*/ 	.word	0xfffffffd
	.align		4
        /*0018*/ 	.word	0x00000000
	.align		4
        /*001c*/ 	.word	0xfffffffc


//--------------------- .text._Z7sgemm_6ILi128ELi128ELi8ELi8ELi8EEvPfS0_S0_ --------------------------
	.section	.text._Z7sgemm_6ILi128ELi128ELi8ELi8ELi8EEvPfS0_S0_,"ax",@progbits
	.align	128
        .global         _Z7sgemm_6ILi128ELi128ELi8ELi8ELi8EEvPfS0_S0_
        .type           _Z7sgemm_6ILi128ELi128ELi8ELi8ELi8EEvPfS0_S0_,@function
        .size           _Z7sgemm_6ILi128ELi128ELi8ELi8ELi8EEvPfS0_S0_,(.L_x_3 - _Z7sgemm_6ILi128ELi128ELi8ELi8ELi8EEvPfS0_S0_)
        .other          _Z7sgemm_6ILi128ELi128ELi8ELi8ELi8EEvPfS0_S0_,@"STO_CUDA_ENTRY STV_DEFAULT"
_Z7sgemm_6ILi128ELi128ELi8ELi8ELi8EEvPfS0_S0_:
.text._Z7sgemm_6ILi128ELi128ELi8ELi8ELi8EEvPfS0_S0_:
[----:B------:R-:W-:Y:S01]  /*0000*/  LDC R1, c[0x0][0x37c] ;  /* 0x0000df00ff017b82 */ /* 0x000fe20000000800 */
[----:B------:R-:W0:Y:S07]  /*0010*/  S2R R31, SR_TID.X ;  /* 0x00000000001f7919 */ /* 0x000e2e0000002100 */
[----:B------:R-:W1:Y:S01]  /*0020*/  S2UR UR6, SR_CTAID.Y ;  /* 0x00000000000679c3 */ /* 0x000e620000002600 */
[----:B------:R-:W2:Y:S01]  /*0030*/  LDCU.128 UR8, c[0x0][0x380] ;  /* 0x00007000ff0877ac */ /* 0x000ea20008000c00 */
[----:B------:R-:W-:Y:S01]  /*0040*/  HFMA2 R0, -RZ, RZ, 0, 0 ;  /* 0x00000000ff007431 */ /* 0x000fe200000001ff */
[----:B------:R-:W-:-:S02]  /*0050*/  CS2R R60, SRZ ;  /* 0x00000000003c7805 */ /* 0x000fc4000001ff00 */
[----:B------:R-:W-:Y:S02]  /*0060*/  CS2R R58, SRZ ;  /* 0x00000000003a7805 */ /* 0x000fe4000001ff00 */
[----:B------:R-:W-:Y:S02]  /*0070*/  CS2R R2, SRZ ;  /* 0x0000000000027805 */ /* 0x000fe4000001ff00 */
[----:B------:R-:W-:Y:S02]  /*0080*/  CS2R R4, SRZ ;  /* 0x0000000000047805 */ /* 0x000fe4000001ff00 */
[----:B------:R-:W-:Y:S01]  /*0090*/  CS2R R6, SRZ ;  /* 0x0000000000067805 */ /* 0x000fe2000001ff00 */
[----:B------:R-:W3:Y:S01]  /*00a0*/  S2UR UR4, SR_CTAID.X ;  /* 0x00000000000479c3 */ /* 0x000ee20000002500 */
[----:B------:R-:W-:Y:S02]  /*00b0*/  CS2R R8, SRZ ;  /* 0x0000000000087805 */ /* 0x000fe4000001ff00 */
[----:B------:R-:W-:-:S02]  /*00c0*/  CS2R R10, SRZ ;  /* 0x00000000000a7805 */ /* 0x000fc4000001ff00 */
[----:B------:R-:W-:Y:S02]  /*00d0*/  CS2R R56, SRZ ;  /* 0x0000000000387805 */ /* 0x000fe4000001ff00 */
[----:B------:R-:W-:Y:S02]  /*00e0*/  CS2R R62, SRZ ;  /* 0x00000000003e7805 */ /* 0x000fe4000001ff00 */
[----:B------:R-:W-:Y:S02]  /*00f0*/  CS2R R64, SRZ ;  /* 0x0000000000407805 */ /* 0x000fe4000001ff00 */
[----:B------:R-:W-:Y:S02]  /*0100*/  CS2R R66, SRZ ;  /* 0x0000000000427805 */ /* 0x000fe4000001ff00 */
        /* <DEDUP_REMOVED lines=8> */
[----:B------:R-:W-:Y:S01]  /*0190*/  CS2R R84, SRZ ;  /* 0x0000000000547805 */ /* 0x000fe2000001ff00 */
[----:B-1----:R-:W-:Y:S01]  /*01a0*/  USHF.L.U32 UR6, UR6, 0x13, URZ ;  /* 0x0000001306067899 */ /* 0x002fe200080006ff */
[----:B------:R-:W-:Y:S02]  /*01b0*/  CS2R R86, SRZ ;  /* 0x0000000000567805 */ /* 0x000fe4000001ff00 */
[----:B------:R-:W-:Y:S02]  /*01c0*/  CS2R R44, SRZ ;  /* 0x00000000002c7805 */ /* 0x000fe4000001ff00 */
[----:B------:R-:W-:Y:S01]  /*01d0*/  CS2R R46, SRZ ;  /* 0x00000000002e7805 */ /* 0x000fe2000001ff00 */
[----:B--2---:R-:W-:Y:S01]  /*01e0*/  UIMAD.WIDE.U32 UR6, UR6, 0x4, UR8 ;  /* 0x00000004060678a5 */ /* 0x004fe2000f8e0008 */
[----:B------:R-:W-:Y:S02]  /*01f0*/  CS2R R48, SRZ ;  /* 0x0000000000307805 */ /* 0x000fe4000001ff00 */
[----:B------:R-:W-:-:S02]  /*0200*/  CS2R R50, SRZ ;  /* 0x0000000000327805 */ /* 0x000fc4000001ff00 */
[----:B0-----:R-:W-:Y:S01]  /*0210*/  SHF.L.U32 R28, R31, 0x2, RZ ;  /* 0x000000021f1c7819 */ /* 0x001fe200000006ff */
[----:B---3--:R-:W-:Y:S01]  /*0220*/  USHF.L.U32 UR4, UR4, 0x7, URZ ;  /* 0x0000000704047899 */ /* 0x008fe200080006ff */
[----:B------:R-:W-:Y:S02]  /*0230*/  SHF.R.U32.HI R30, RZ, 0x5, R31 ;  /* 0x00000005ff1e7819 */ /* 0x000fe4000001161f */
[----:B------:R-:W-:Y:S02]  /*0240*/  CS2R R32, SRZ ;  /* 0x0000000000207805 */ /* 0x000fe4000001ff00 */
[----:B------:R-:W-:Y:S02]  /*0250*/  LOP3.LUT R29, R28, 0x7c, RZ, 0xc0, !PT ;  /* 0x0000007c1c1d7812 */ /* 0x000fe400078ec0ff */
[----:B------:R-:W-:Y:S02]  /*0260*/  CS2R R34, SRZ ;  /* 0x0000000000227805 */ /* 0x000fe4000001ff00 */
[----:B------:R-:W-:-:S02]  /*0270*/  MOV R88, RZ ;  /* 0x000000ff00587202 */ /* 0x000fc40000000f00 */
[----:B------:R-:W-:Y:S02]  /*0280*/  CS2R R36, SRZ ;  /* 0x0000000000247805 */ /* 0x000fe4000001ff00 */
[C---:B------:R-:W-:Y:S02]  /*0290*/  LEA R29, R30.reuse, R29, 0x7 ;  /* 0x0000001d1e1d7211 */ /* 0x040fe400078e38ff */
[----:B------:R-:W-:Y:S02]  /*02a0*/  CS2R R38, SRZ ;  /* 0x0000000000267805 */ /* 0x000fe4000001ff00 */
[----:B------:R-:W-:Y:S02]  /*02b0*/  CS2R R40, SRZ ;  /* 0x0000000000287805 */ /* 0x000fe4000001ff00 */
[----:B------:R-:W-:Y:S01]  /*02c0*/  CS2R R42, SRZ ;  /* 0x00000000002a7805 */ /* 0x000fe2000001ff00 */
[----:B------:R-:W-:Y:S01]  /*02d0*/  UIMAD.WIDE.U32 UR8, UR4, 0x4, UR10 ;  /* 0x00000004040878a5 */ /* 0x000fe2000f8e000a */
[----:B------:R-:W-:Y:S01]  /*02e0*/  IMAD R30, R30, 0xf80, R29 ;  /* 0x00000f801e1e7824 */ /* 0x000fe200078e021d */
[----:B------:R-:W0:Y:S01]  /*02f0*/  LDCU.64 UR12, c[0x0][0x358] ;  /* 0x00006b00ff0c77ac */ /* 0x000e220008000a00 */
[----:B------:R-:W-:Y:S01]  /*0300*/  UMOV UR4, URZ ;  /* 0x000000ff00047c82 */ /* 0x000fe20008000000 */
[----:B------:R-:W-:-:S08]  /*0310*/  UMOV UR10, UR6 ;  /* 0x00000006000a7c82 */ /* 0x000fd00008000000 */
.L_x_1:
[----:B------:R-:W-:Y:S02]  /*0320*/  SHF.R.U32.HI R20, RZ, 0x1, R31 ;  /* 0x00000001ff147819 */ /* 0x000fe4000001161f */
[----:B------:R-:W-:Y:S02]  /*0330*/  LOP3.LUT R15, R28, 0x3c, RZ, 0xc0, !PT ;  /* 0x0000003c1c0f7812 */ /* 0x000fe400078ec0ff */
[----:B------:R-:W-:Y:S02]  /*0340*/  MOV R12, UR10 ;  /* 0x0000000a000c7c02 */ /* 0x000fe40008000f00 */
[----:B------:R-:W-:Y:S02]  /*0350*/  MOV R13, UR7 ;  /* 0x00000007000d7c02 */ /* 0x000fe40008000f00 */
[----:B------:R-:W-:Y:S02]  /*0360*/  LEA R15, R20, R15, 0xc ;  /* 0x0000000f140f7211 */ /* 0x000fe400078e60ff */
[----:B------:R-:W-:-:S02]  /*0370*/  MOV R16, UR8 ;  /* 0x0000000800107c02 */ /* 0x000fc40008000f00 */
[----:B------:R-:W-:Y:S01]  /*0380*/  MOV R17, UR9 ;  /* 0x0000000900117c02 */ /* 0x000fe20008000f00 */
[----:B------:R-:W-:-:S04]  /*0390*/  IMAD.WIDE.U32 R12, R15, 0x4, R12 ;  /* 0x000000040f0c7825 */ /* 0x000fc800078e000c */
[----:B------:R-:W-:Y:S02]  /*03a0*/  IMAD.WIDE.U32 R16, R30, 0x4, R16 ;  /* 0x000000041e107825 */ /* 0x000fe400078e0010 */
[----:B0-----:R-:W2:Y:S04]  /*03b0*/  LDG.E.128 R12, desc[UR12][R12.64] ;  /* 0x0000000c0c0c7981 */ /* 0x001ea8000c1e1d00 */
[----:B------:R-:W3:Y:S01]  /*03c0*/  LDG.E.128 R16, desc[UR12][R16.64] ;  /* 0x0000000c10107981 */ /* 0x000ee2000c1e1d00 */
[----:B------:R-:W0:Y:S01]  /*03d0*/  S2UR UR6, SR_CgaCtaId ;  /* 0x00000000000679c3 */ /* 0x000e220000008800 */
[----:B------:R-:W-:Y:S01]  /*03e0*/  SHF.L.U32 R21, R31, 0x9, RZ ;  /* 0x000000091f157819 */ /* 0x000fe200000006ff */
[----:B------:R-:W-:Y:S01]  /*03f0*/  UMOV UR5, 0x400 ;  /* 0x0000040000057882 */ /* 0x000fe20000000000 */
[----:B------:R-:W1:Y:S01]  /*0400*/  S2R R31, SR_TID.X ;  /* 0x00000000001f7919 */ /* 0x000e620000002100 */
[----:B------:R-:W-:Y:S01]  /*0410*/  UIADD3 UR4, UPT, UPT, UR4, 0x8, URZ ;  /* 0x0000000804047890 */ /* 0x000fe2000fffe0ff */
[----:B------:R-:W-:-:S03]  /*0420*/  LOP3.LUT R21, R20, 0x200, R21, 0xf8, !PT ;  /* 0x0000020014157812 */ /* 0x000fc600078ef815 */
[----:B------:R-:W-:Y:S02]  /*0430*/  UISETP.GE.U32.AND UP0, UPT, UR4, 0x1000, UPT ;  /* 0x000010000400788c */ /* 0x000fe4000bf06070 */
[----:B0-----:R-:W-:Y:S02]  /*0440*/  ULEA UR11, UR6, UR5, 0x18 ;  /* 0x00000005060b7291 */ /* 0x001fe4000f8ec0ff */
[----:B------:R-:W-:-:S04]  /*0450*/  UIADD3 UR5, UPT, UPT, UR5, 0x1000, URZ ;  /* 0x0000100005057890 */ /* 0x000fc8000fffe0ff */
[----:B------:R-:W-:Y:S01]  /*0460*/  ULEA UR5, UR6, UR5, 0x18 ;  /* 0x0000000506057291 */ /* 0x000fe2000f8ec0ff */
[----:B------:R-:W-:Y:S02]  /*0470*/  LEA R21, R21, UR11, 0x2 ;  /* 0x0000000b15157c11 */ /* 0x000fe4000f8e10ff */
[----:B-1----:R-:W-:-:S03]  /*0480*/  SHF.L.U32 R22, R31, 0x5, RZ ;  /* 0x000000051f167819 */ /* 0x002fc600000006ff */
[----:B------:R-:W-:Y:S02]  /*0490*/  LEA R20, R29, UR5, 0x2 ;  /* 0x000000051d147c11 */ /* 0x000fe4000f8e10ff */
[----:B------:R-:W-:Y:S02]  /*04a0*/  SHF.R.U32.HI R52, RZ, 0x4, R31 ;  /* 0x00000004ff347819 */ /* 0x000fe4000001161f */
[----:B------:R-:W-:Y:S02]  /*04b0*/  LOP3.LUT R22, R22, 0x1e0, RZ, 0xc0, !PT ;  /* 0x000001e016167812 */ /* 0x000fe400078ec0ff */
[----:B------:R-:W-:Y:S02]  /*04c0*/  LEA R53, R52, UR11, 0x5 ;  /* 0x0000000b34357c11 */ /* 0x000fe4000f8e28ff */
[----:B------:R-:W-:Y:S01]  /*04d0*/  IADD3 R54, PT, PT, R22, UR5, RZ ;  /* 0x0000000516367c10 */ /* 0x000fe2000fffe0ff */
[----:B------:R-:W-:Y:S01]  /*04e0*/  UMOV UR5, 0x10 ;  /* 0x0000001000057882 */ /* 0x000fe20000000000 */
[----:B--2---:R0:W-:Y:S04]  /*04f0*/  STS [R21], R12 ;  /* 0x0000000c15007388 */ /* 0x0041e80000000800 */
[----:B------:R0:W-:Y:S04]  /*0500*/  STS [R21+0x200], R13 ;  /* 0x0002000d15007388 */ /* 0x0001e80000000800 */
[----:B------:R0:W-:Y:S04]  /*0510*/  STS [R21+0x400], R14 ;  /* 0x0004000e15007388 */ /* 0x0001e80000000800 */
[----:B------:R0:W-:Y:S04]  /*0520*/  STS [R21+0x600], R15 ;  /* 0x0006000f15007388 */ /* 0x0001e80000000800 */
[----:B---3--:R0:W-:Y:S01]  /*0530*/  STS.128 [R20], R16 ;  /* 0x0000001014007388 */ /* 0x0081e20000000c00 */
[----:B------:R-:W-:Y:S06]  /*0540*/  BAR.SYNC.DEFER_BLOCKING 0x0 ;  /* 0x0000000000007b1d */ /* 0x000fec0000010000 */
.L_x_0:
[----:B0-----:R-:W-:Y:S04]  /*0550*/  LDS.128 R12, [R53+UR5+-0x10] ;  /* 0xfffff005350c7984 */ /* 0x001fe80008000c00 */
[----:B------:R-:W0:Y:S04]  /*0560*/  LDS.128 R16, [R54+UR5+-0x10] ;  /* 0xfffff00536107984 */ /* 0x000e280008000c00 */
[----:B------:R-:W1:Y:S04]  /*0570*/  LDS.128 R20, [R54+UR5] ;  /* 0x0000000536147984 */ /* 0x000e680008000c00 */
[----:B------:R-:W2:Y:S01]  /*0580*/  LDS.128 R24, [R53+UR5] ;  /* 0x0000000535187984 */ /* 0x000ea20008000c00 */
[----:B------:R-:W-:-:S04]  /*0590*/  UIADD3 UR5, UPT, UPT, UR5, 0x200, URZ ;  /* 0x0000020005057890 */ /* 0x000fc8000fffe0ff */
[----:B------:R-:W-:Y:S01]  /*05a0*/  UISETP.NE.AND UP1, UPT, UR5, 0x1010, UPT ;  /* 0x000010100500788c */ /* 0x000fe2000bf25270 */
[C---:B0-----:R-:W-:Y:S01]  /*05b0*/  FFMA R43, R12.reuse, R16, R43 ;  /* 0x000000100c2b7223 */ /* 0x041fe2000000002b */
[C---:B------:R-:W-:Y:S01]  /*05c0*/  FFMA R42, R12.reuse, R17, R42 ;  /* 0x000000110c2a7223 */ /* 0x040fe2000000002a */
[C---:B------:R-:W-:Y:S01]  /*05d0*/  FFMA R41, R12.reuse, R18, R41 ;  /* 0x000000120c297223 */ /* 0x040fe20000000029 */
[C---:B------:R-:W-:Y:S01]  /*05e0*/  FFMA R40, R12.reuse, R19, R40 ;  /* 0x000000130c287223 */ /* 0x040fe20000000028 */
[C---:B-1----:R-:W-:Y:S01]  /*05f0*/  FFMA R39, R12.reuse, R20, R39 ;  /* 0x000000140c277223 */ /* 0x042fe20000000027 */
[C---:B------:R-:W-:Y:S01]  /*0600*/  FFMA R38, R12.reuse, R21, R38 ;  /* 0x000000150c267223 */ /* 0x040fe20000000026 */
[C---:B------:R-:W-:Y:S01]  /*0610*/  FFMA R37, R12.reuse, R22, R37 ;  /* 0x000000160c257223 */ /* 0x040fe20000000025 */
[----:B------:R-:W-:Y:S01]  /*0620*/  FFMA R36, R12, R23, R36 ;  /* 0x000000170c247223 */ /* 0x000fe20000000024 */
[----:B------:R-:W-:Y:S01]  /*0630*/  FFMA R35, R16, R13, R35 ;  /* 0x0000000d10237223 */ /* 0x000fe20000000023 */
[C---:B------:R-:W-:Y:S01]  /*0640*/  FFMA R34, R13.reuse, R17, R34 ;  /* 0x000000110d227223 */ /* 0x040fe20000000022 */
[C---:B------:R-:W-:Y:S01]  /*0650*/  FFMA R33, R13.reuse, R18, R33 ;  /* 0x000000120d217223 */ /* 0x040fe20000000021 */
[C---:B------:R-:W-:Y:S01]  /*0660*/  FFMA R32, R13.reuse, R19, R32 ;  /* 0x000000130d207223 */ /* 0x040fe20000000020 */
[----:B------:R-:W-:Y:S01]  /*0670*/  FFMA R88, R20, R13, R88 ;  /* 0x0000000d14587223 */ /* 0x000fe20000000058 */
[C---:B------:R-:W-:Y:S01]  /*0680*/  FFMA R51, R13.reuse, R21, R51 ;  /* 0x000000150d337223 */ /* 0x040fe20000000033 */
[C---:B------:R-:W-:Y:S01]  /*0690*/  FFMA R50, R13.reuse, R22, R50 ;  /* 0x000000160d327223 */ /* 0x040fe20000000032 */
[----:B------:R-:W-:Y:S01]  /*06a0*/  FFMA R49, R13, R23, R49 ;  /* 0x000000170d317223 */ /* 0x000fe20000000031 */
        /* <DEDUP_REMOVED lines=16> */
[C---:B--2---:R-:W-:Y:S01]  /*07b0*/  FFMA R76, R24.reuse, R16, R76 ;  /* 0x00000010184c7223 */ /* 0x044fe2000000004c */
[C---:B------:R-:W-:Y:S01]  /*07c0*/  FFMA R75, R24.reuse, R17, R75 ;  /* 0x00000011184b7223 */ /* 0x040fe2000000004b */
[C---:B------:R-:W-:Y:S01]  /*07d0*/  FFMA R74, R24.reuse, R18, R74 ;  /* 0x00000012184a7223 */ /* 0x040fe2000000004a */
[C---:B------:R-:W-:Y:S01]  /*07e0*/  FFMA R73, R24.reuse, R19, R73 ;  /* 0x0000001318497223 */ /* 0x040fe20000000049 */
[C---:B------:R-:W-:Y:S01]  /*07f0*/  FFMA R72, R24.reuse, R20, R72 ;  /* 0x0000001418487223 */ /* 0x040fe20000000048 */
        /* <DEDUP_REMOVED lines=27> */
[----:B------:R-:W-:Y:S06]  /*09b0*/  BRA.U UP1, `(.L_x_0) ;  /* 0xfffffff901e47547 */ /* 0x000fec000b83ffff */
[----:B------:R-:W-:Y:S01]  /*09c0*/  BAR.SYNC.DEFER_BLOCKING 0x0 ;  /* 0x0000000000007b1d */ /* 0x000fe20000010000 */
[----:B------:R-:W-:Y:S02]  /*09d0*/  UIADD3 UR8, UP1, UPT, UR8, 0x20000, URZ ;  /* 0x0002000008087890 */ /* 0x000fe4000ff3e0ff */
[----:B------:R-:W-:Y:S02]  /*09e0*/  UIADD3 UR10, UP2, UPT, UR10, 0x20, URZ ;  /* 0x000000200a0a7890 */ /* 0x000fe4000ff5e0ff */
[----:B------:R-:W-:Y:S02]  /*09f0*/  UIADD3.X UR9, UPT, UPT, URZ, UR9, URZ, UP1, !UPT ;  /* 0x00000009ff097290 */ /* 0x000fe40008ffe4ff */
[----:B------:R-:W-:Y:S01]  /*0a00*/  UIADD3.X UR7, UPT, UPT, URZ, UR7, URZ, UP2, !UPT ;  /* 0x00000007ff077290 */ /* 0x000fe200097fe4ff */
[----:B------:R-:W-:Y:S11]  /*0a10*/  BRA.U !UP0, `(.L_x_1) ;  /* 0xfffffff908407547 */ /* 0x000ff6000b83ffff */
[----:B------:R-:W0:Y:S01]  /*0a20*/  S2R R12, SR_CTAID.Y ;  /* 0x00000000000c7919 */ /* 0x000e220000002600 */
[----:B------:R-:W1:Y:S01]  /*0a30*/  LDCU.64 UR4, c[0x0][0x390] ;  /* 0x00007200ff0477ac */ /* 0x000e620008000a00 */
[----:B------:R-:W-:Y:S01]  /*0a40*/  SHF.L.U32 R31, R31, 0x3, RZ ;  /* 0x000000031f1f7819 */ /* 0x000fe200000006ff */
[----:B------:R-:W0:Y:S03]  /*0a50*/  S2R R13, SR_CTAID.X ;  /* 0x00000000000d7919 */ /* 0x000e260000002500 */
[----:B------:R-:W-:-:S04]  /*0a60*/  LOP3.LUT R31, R31, 0x78, RZ, 0xc0, !PT ;  /* 0x000000781f1f7812 */ /* 0x000fc800078ec0ff */
[----:B------:R-:W-:Y:S02]  /*0a70*/  LEA R31, R52, R31, 0xf ;  /* 0x0000001f341f7211 */ /* 0x000fe400078e78ff */
[----:B0-----:R-:W-:-:S04]  /*0a80*/  LEA R12, R12, R13, 0xc ;  /* 0x0000000d0c0c7211 */ /* 0x001fc800078e60ff */
[----:B------:R-:W-:-:S04]  /*0a90*/  LEA R12, P0, R12, R31, 0x7 ;  /* 0x0000001f0c0c7211 */ /* 0x000fc800078038ff */
[----:B------:R-:W-:Y:S02]  /*0aa0*/  IADD3.X R13, PT, PT, RZ, RZ, RZ, P0, !PT ;  /* 0x000000ffff0d7210 */ /* 0x000fe400007fe4ff */
[----:B-1----:R-:W-:-:S04]  /*0ab0*/  LEA R90, P0, R12, UR4, 0x2 ;  /* 0x000000040c5a7c11 */ /* 0x002fc8000f8010ff */
[----:B------:R-:W-:-:S05]  /*0ac0*/  LEA.HI.X R91, R12, UR5, R13, 0x2, P0 ;  /* 0x000000050c5b7c11 */ /* 0x000fca00080f140d */
[----:B------:R-:W2:Y:S04]  /*0ad0*/  LDG.E.128 R28, desc[UR12][R90.64] ;  /* 0x0000000c5a1c7981 */ /* 0x000ea8000c1e1d00 */
[----:B------:R-:W3:Y:S04]  /*0ae0*/  LDG.E.128 R24, desc[UR12][R90.64+0x10] ;  /* 0x0000100c5a187981 */ /* 0x000ee8000c1e1d00 */
[----:B------:R-:W4:Y:S04]  /*0af0*/  LDG.E.128 R20, desc[UR12][R90.64+0x4000] ;  /* 0x0040000c5a147981 */ /* 0x000f28000c1e1d00 */
[----:B------:R-:W5:Y:S04]  /*0b00*/  LDG.E.128 R16, desc[UR12][R90.64+0x4010] ;  /* 0x0040100c5a107981 */ /* 0x000f68000c1e1d00 */
[----:B------:R-:W5:Y:S04]  /*0b10*/  LDG.E.128 R12, desc[UR12][R90.64+0x8000] ;  /* 0x0080000c5a0c7981 */ /* 0x000f68000c1e1d00 */
[----:B------:R-:W5:Y:S01]  /*0b20*/  LDG.E.128 R52, desc[UR12][R90.64+0x8010] ;  /* 0x0080100c5a347981 */ /* 0x000f62000c1e1d00 */
[----:B--2---:R-:W-:Y:S01]  /*0b30*/  FFMA R28, RZ, R28, R43 ;  /* 0x0000001cff1c7223 */ /* 0x004fe2000000002b */
[----:B------:R-:W-:Y:S01]  /*0b40*/  FFMA R29, RZ, R29, R42 ;  /* 0x0000001dff1d7223 */ /* 0x000fe2000000002a */
[----:B------:R-:W-:Y:S01]  /*0b50*/  FFMA R30, RZ, R30, R41 ;  /* 0x0000001eff1e7223 */ /* 0x000fe20000000029 */
[----:B------:R-:W-:Y:S01]  /*0b60*/  FFMA R31, RZ, R31, R40 ;  /* 0x0000001fff1f7223 */ /* 0x000fe20000000028 */
[----:B---3--:R-:W-:Y:S01]  /*0b70*/  FFMA R24, RZ, R24, R39 ;  /* 0x00000018ff187223 */ /* 0x008fe20000000027 */
[----:B------:R-:W-:Y:S01]  /*0b80*/  FFMA R25, RZ, R25, R38 ;  /* 0x00000019ff197223 */ /* 0x000fe20000000026 */
[----:B------:R-:W-:Y:S01]  /*0b90*/  FFMA R26, RZ, R26, R37 ;  /* 0x0000001aff1a7223 */ /* 0x000fe20000000025 */
[----:B------:R-:W-:Y:S01]  /*0ba0*/  FFMA R27, RZ, R27, R36 ;  /* 0x0000001bff1b7223 */ /* 0x000fe20000000024 */
[----:B----4-:R-:W-:Y:S01]  /*0bb0*/  FFMA R20, RZ, R20, R35 ;  /* 0x00000014ff147223 */ /* 0x010fe20000000023 */
[----:B------:R-:W-:Y:S01]  /*0bc0*/  FFMA R21, RZ, R21, R34 ;  /* 0x00000015ff157223 */ /* 0x000fe20000000022 */
[----:B------:R-:W-:Y:S01]  /*0bd0*/  FFMA R22, RZ, R22, R33 ;  /* 0x00000016ff167223 */ /* 0x000fe20000000021 */
[----:B------:R-:W-:Y:S01]  /*0be0*/  FFMA R23, RZ, R23, R32 ;  /* 0x00000017ff177223 */ /* 0x000fe20000000020 */
[----:B-----5:R-:W-:Y:S01]  /*0bf0*/  FFMA R16, RZ, R16, R88 ;  /* 0x00000010ff107223 */ /* 0x020fe20000000058 */
[----:B------:R-:W-:Y:S01]  /*0c00*/  FFMA R17, RZ, R17, R51 ;  /* 0x00000011ff117223 */ /* 0x000fe20000000033 */
[----:B------:R-:W-:Y:S01]  /*0c10*/  FFMA R18, RZ, R18, R50 ;  /* 0x00000012ff127223 */ /* 0x000fe20000000032 */
[----:B------:R-:W-:Y:S01]  /*0c20*/  FFMA R19, RZ, R19, R49 ;  /* 0x00000013ff137223 */ /* 0x000fe20000000031 */
[----:B------:R-:W-:Y:S01]  /*0c30*/  FFMA R12, RZ, R12, R48 ;  /* 0x0000000cff0c7223 */ /* 0x000fe20000000030 */
[----:B------:R-:W-:Y:S01]  /*0c40*/  FFMA R13, RZ, R13, R47 ;  /* 0x0000000dff0d7223 */ /* 0x000fe2000000002f */
[----:B------:R-:W-:Y:S01]  /*0c50*/  FFMA R14, RZ, R14, R46 ;  /* 0x0000000eff0e7223 */ /* 0x000fe2000000002e */
[----:B------:R-:W-:Y:S01]  /*0c60*/  FFMA R15, RZ, R15, R45 ;  /* 0x0000000fff0f7223 */ /* 0x000fe2000000002d */
[----:B------:R0:W-:Y:S01]  /*0c70*/  STG.E.128 desc[UR12][R90.64], R28 ;  /* 0x0000001c5a007986 */ /* 0x0001e2000c101d0c */
[----:B------:R-:W-:-:S03]  /*0c80*/  FFMA R52, RZ, R52, R44 ;  /* 0x00000034ff347223 */ /* 0x000fc6000000002c */
[----:B------:R1:W-:Y:S04]  /*0c90*/  STG.E.128 desc[UR12][R90.64+0x10], R24 ;  /* 0x000010185a007986 */ /* 0x0003e8000c101d0c */
[----:B------:R2:W-:Y:S04]  /*0ca0*/  STG.E.128 desc[UR12][R90.64+0x4000], R20 ;  /* 0x004000145a007986 */ /* 0x0005e8000c101d0c */
[----:B------:R3:W-:Y:S04]  /*0cb0*/  STG.E.128 desc[UR12][R90.64+0x4010], R16 ;  /* 0x004010105a007986 */ /* 0x0007e8000c101d0c */
[----:B------:R4:W-:Y:S04]  /*0cc0*/  STG.E.128 desc[UR12][R90.64+0x8000], R12 ;  /* 0x0080000c5a007986 */ /* 0x0009e8000c101d0c */
[----:B------:R-:W5:Y:S04]  /*0cd0*/  LDG.E.128 R40, desc[UR12][R90.64+0xc000] ;  /* 0x00c0000c5a287981 */ /* 0x000f68000c1e1d00 */
[----:B------:R-:W5:Y:S04]  /*0ce0*/  LDG.E.128 R36, desc[UR12][R90.64+0xc010] ;  /* 0x00c0100c5a247981 */ /* 0x000f68000c1e1d00 */
[----:B------:R-:W5:Y:S04]  /*0cf0*/  LDG.E.128 R32, desc[UR12][R90.64+0x10000] ;  /* 0x0100000c5a207981 */ /* 0x000f68000c1e1d00 */
[----:B0-----:R-:W5:Y:S04]  /*0d00*/  LDG.E.128 R28, desc[UR12][R90.64+0x10010] ;  /* 0x0100100c5a1c7981 */ /* 0x001f68000c1e1d00 */
[----:B-1----:R-:W5:Y:S04]  /*0d10*/  LDG.E.128 R24, desc[UR12][R90.64+0x14000] ;  /* 0x0140000c5a187981 */ /* 0x002f68000c1e1d00 */
[----:B--2---:R-:W2:Y:S04]  /*0d20*/  LDG.E.128 R20, desc[UR12][R90.64+0x14010] ;  /* 0x0140100c5a147981 */ /* 0x004ea8000c1e1d00 */
[----:B---3--:R-:W3:Y:S04]  /*0d30*/  LDG.E.128 R16, desc[UR12][R90.64+0x18000] ;  /* 0x0180000c5a107981 */ /* 0x008ee8000c1e1d00 */
[----:B----4-:R-:W4:Y:S04]  /*0d40*/  LDG.E.128 R12, desc[UR12][R90.64+0x18010] ;  /* 0x0180100c5a0c7981 */ /* 0x010f28000c1e1d00 */
[----:B------:R-:W4:Y:S04]  /*0d50*/  LDG.E.128 R44, desc[UR12][R90.64+0x1c000] ;  /* 0x01c0000c5a2c7981 */ /* 0x000f28000c1e1d00 */
[----:B------:R-:W4:Y:S01]  /*0d60*/  LDG.E.128 R48, desc[UR12][R90.64+0x1c010] ;  /* 0x01c0100c5a307981 */ /* 0x000f22000c1e1d00 */
[----:B------:R-:W-:Y:S01]  /*0d70*/  FFMA R53, RZ, R53, R87 ;  /* 0x00000035ff357223 */ /* 0x000fe20000000057 */
[----:B------:R-:W-:Y:S01]  /*0d80*/  FFMA R54, RZ, R54, R86 ;  /* 0x00000036ff367223 */ /* 0x000fe20000000056 */
[----:B------:R-:W-:-:S05]  /*0d90*/  FFMA R55, RZ, R55, R85 ;  /* 0x00000037ff377223 */ /* 0x000fca0000000055 */
[----:B------:R-:W-:Y:S01]  /*0da0*/  STG.E.128 desc[UR12][R90.64+0x8010], R52 ;  /* 0x008010345a007986 */ /* 0x000fe2000c101d0c */
        /* <DEDUP_REMOVED lines=40> */
[----:B------:R-:W-:Y:S04]  /*1030*/  STG.E.128 desc[UR12][R90.64+0xc000], R40 ;  /* 0x00c000285a007986 */ /* 0x000fe8000c101d0c */
        /* <DEDUP_REMOVED lines=8> */
[----:B------:R-:W-:Y:S01]  /*10c0*/  STG.E.128 desc[UR12][R90.64+0x1c010], R48 ;  /* 0x01c010305a007986 */ /* 0x000fe2000c101d0c */
[----:B------:R-:W-:Y:S05]  /*10d0*/  EXIT ;  /* 0x000000000000794d */ /* 0x000fea0003800000 */
.L_x_2:
[----:B------:R-:W-:-:S00]  /*10e0*/  BRA `(.L_x_2) ;  /* 0xfffffffc00fc7947 */ /* 0x000fc0000383ffff */
[----:B------:R-:W-:-:S00]  /*10f0*/  NOP ;  /* 0x0000000000007918 */ /* 0x000fc00000000000 */
        /* <DEDUP_REMOVED lines=8> */
.L_x_3:


//--------------------- .nv.shared._Z7sgemm_6ILi128ELi128ELi8ELi8ELi8EEvPfS0_S0_ --------------------------
	.section	.nv.shared._Z7sgemm_6ILi128ELi128ELi8ELi8ELi8EEvPfS0_S0_,"aw",@nobits
	.sectionflags	@""
	.align	4
.nv.shared._Z7sgemm_6ILi128ELi128ELi8ELi8ELi8EEvPfS0_S0_:
	.zero		9216


//--------------------- .nv.shared.reserved.0     --------------------------
	.section	.nv.shared.reserved.0,"aw",@nobits
	.weak		__nv_reservedSMEM_offset_0_alias
	.size		__nv_reservedSMEM_offset_0_alias, 0, 64
	.other		__nv_reservedSMEM_offset_0_alias,@"STO_CUDA_RESERVED_SHARED STV_DEFAULT"
__nv_reservedSMEM_offset_0_alias:
	.zero		0
	.zero		64


//--------------------- .nv.constant0._Z7sgemm_6ILi128ELi128ELi8ELi8ELi8EEvPfS0_S0_ --------------------------
	.section	.nv.constant0._Z7sgemm_6ILi128ELi128ELi8ELi8ELi8EEvPfS0_S0_,"a",@progbits
	.sectionflags	@""
	.align	4
.nv.constant0._Z7sgemm_6ILi128ELi128ELi8ELi8ELi8EEvPfS0_S0_:
	.zero		920


//--------------------- SYMBOLS --------------------------

	.type		.nv.reservedSmem.offset0,@object
	.size		.nv.reservedSmem.offset0,0x4
	.type		.nv.reservedSmem.cap,@object
	.size		.nv.reservedSmem.cap,0x4
